//
// Generated by NVIDIA NVVM Compiler
//
// Compiler Build ID: CL-36424714
// Cuda compilation tools, release 13.0, V13.0.88
// Based on NVVM 20.0.0
//

.version 9.0
.target sm_100
.address_size 64

	// .globl	_Z15transposeKernelPiS_ii

.visible .entry _Z15transposeKernelPiS_ii(
	.param .u64 .ptr .align 1 _Z15transposeKernelPiS_ii_param_0,
	.param .u64 .ptr .align 1 _Z15transposeKernelPiS_ii_param_1,
	.param .u32 _Z15transposeKernelPiS_ii_param_2,
	.param .u32 _Z15transposeKernelPiS_ii_param_3
)
{
	.reg .b32 	%r<14>;
	.reg .b64 	%rd<9>;

	ld.param.u64 	%rd1, [_Z15transposeKernelPiS_ii_param_0];
	ld.param.u64 	%rd2, [_Z15transposeKernelPiS_ii_param_1];
	ld.param.u32 	%r1, [_Z15transposeKernelPiS_ii_param_2];
	ld.param.u32 	%r2, [_Z15transposeKernelPiS_ii_param_3];
	cvta.to.global.u64 	%rd3, %rd2;
	cvta.to.global.u64 	%rd4, %rd1;
	mov.u32 	%r3, %ctaid.x;
	mov.u32 	%r4, %ntid.x;
	mov.u32 	%r5, %tid.x;
	mad.lo.s32 	%r6, %r3, %r4, %r5;
	mov.u32 	%r7, %ctaid.y;
	mov.u32 	%r8, %ntid.y;
	mov.u32 	%r9, %tid.y;
	mad.lo.s32 	%r10, %r7, %r8, %r9;
	mad.lo.s32 	%r11, %r1, %r6, %r10;
	mul.wide.s32 	%rd5, %r11, 4;
	add.s64 	%rd6, %rd4, %rd5;
	ld.global.u32 	%r12, [%rd6];
	mad.lo.s32 	%r13, %r2, %r10, %r6;
	mul.wide.s32 	%rd7, %r13, 4;
	add.s64 	%rd8, %rd3, %rd7;
	st.global.u32 	[%rd8], %r12;
	ret;

}


// ===== COMPILED SASS (sm_100) =====

	.target	sm_100

	.elftype	@"ET_EXEC"


//--------------------- .note.nv.tkinfo           --------------------------
	.section	.note.nv.tkinfo,"",@"SHT_NOTE"
	.sectionflags	@"SHF_NOTE_NV_TKINFO"
	.tkinfo
        /*0018*/ 	.word	0x00000002
        /*0030*/ 	.string	""
        /*0030*/ 	.string	"ptxas"
        /*0030*/ 	.string	"Cuda compilation tools, release 13.0, V13.0.88"
        /*0030*/ 	.string	"Build cuda_13.0.r13.0/compiler.36424714_0"
        /*0030*/ 	.string	"-arch sm_100 -m 64 "



//--------------------- .note.nv.cuinfo           --------------------------
	.section	.note.nv.cuinfo,"",@"SHT_NOTE"
	.sectionflags	@"SHF_NOTE_NV_CUINFO"
        /*0018*/ 	.short	0x0002
        /*001a*/ 	.short	0x0064
        /*001c*/ 	.short	0x0082
	.zero		2


//--------------------- .nv.info                  --------------------------
	.section	.nv.info,"",@"SHT_CUDA_INFO"
	.align	4


	//----- nvinfo : EIATTR_REGCOUNT
	.align		4
        /*0000*/ 	.byte	0x04, 0x2f
        /*0002*/ 	.short	(.L_1 - .L_0)
	.align		4
.L_0:
        /*0004*/ 	.word	index@(_Z15transposeKernelPiS_ii)
        /*0008*/ 	.word	0x0000000a


	//----- nvinfo : EIATTR_FRAME_SIZE
	.align		4
.L_1:
        /*000c*/ 	.byte	0x04, 0x11
        /*000e*/ 	.short	(.L_3 - .L_2)
	.align		4
.L_2:
        /*0010*/ 	.word	index@(_Z15transposeKernelPiS_ii)
        /*0014*/ 	.word	0x00000000


	//----- nvinfo : EIATTR_MIN_STACK_SIZE
	.align		4
.L_3:
        /*0018*/ 	.byte	0x04, 0x12
        /*001a*/ 	.short	(.L_5 - .L_4)
	.align		4
.L_4:
        /*001c*/ 	.word	index@(_Z15transposeKernelPiS_ii)
        /*0020*/ 	.word	0x00000000
.L_5:


//--------------------- .nv.compat                --------------------------
	.section	.nv.compat,"",@"SHT_CUDA_COMPAT_INFO"
	.align	4
        /*0000*/ 	.byte	0x02, 0x09, 0x00, 0x00, 0x02, 0x02, 0x01, 0x00, 0x02, 0x05, 0x05, 0x00, 0x03, 0x07, 0x01, 0x01
        /*0010*/ 	.byte	0x02, 0x03, 0x00, 0x00, 0x02, 0x06, 0x01, 0x00, 0x04, 0x0b, 0x08, 0x00, 0x09, 0x00, 0x00, 0x00
        /*0020*/ 	.byte	0x00, 0x00, 0x00, 0x00


//--------------------- .nv.info._Z15transposeKernelPiS_ii --------------------------
	.section	.nv.info._Z15transposeKernelPiS_ii,"",@"SHT_CUDA_INFO"
	.sectionflags	@""
	.align	4


	//----- nvinfo : EIATTR_CUDA_API_VERSION
	.align		4
        /*0000*/ 	.byte	0x04, 0x37
        /*0002*/ 	.short	(.L_7 - .L_6)
.L_6:
        /*0004*/ 	.word	0x00000082


	//----- nvinfo : EIATTR_KPARAM_INFO
	.align		4
.L_7:
        /*0008*/ 	.byte	0x04, 0x17
        /*000a*/ 	.short	(.L_9 - .L_8)
.L_8:
        /*000c*/ 	.word	0x00000000
        /*0010*/ 	.short	0x0003
        /*0012*/ 	.short	0x0014
        /*0014*/ 	.byte	0x00, 0xf0, 0x11, 0x00


	//----- nvinfo : EIATTR_KPARAM_INFO
	.align		4
.L_9:
        /*0018*/ 	.byte	0x04, 0x17
        /*001a*/ 	.short	(.L_11 - .L_10)
.L_10:
        /*001c*/ 	.word	0x00000000
        /*0020*/ 	.short	0x0002
        /*0022*/ 	.short	0x0010
        /*0024*/ 	.byte	0x00, 0xf0, 0x11, 0x00


	//----- nvinfo : EIATTR_KPARAM_INFO
	.align		4
.L_11:
        /*0028*/ 	.byte	0x04, 0x17
        /*002a*/ 	.short	(.L_13 - .L_12)
.L_12:
        /*002c*/ 	.word	0x00000000
        /*0030*/ 	.short	0x0001
        /*0032*/ 	.short	0x0008
        /*0034*/ 	.byte	0x00, 0xf5, 0x21, 0x00


	//----- nvinfo : EIATTR_KPARAM_INFO
	.align		4
.L_13:
        /*0038*/ 	.byte	0x04, 0x17
        /*003a*/ 	.short	(.L_15 - .L_14)
.L_14:
        /*003c*/ 	.word	0x00000000
        /*0040*/ 	.short	0x0000
        /*0042*/ 	.short	0x0000
        /*0044*/ 	.byte	0x00, 0xf5, 0x21, 0x00


	//----- nvinfo : EIATTR_SPARSE_MMA_MASK
	.align		4
.L_15:
        /*0048*/ 	.byte	0x03, 0x50
        /*004a*/ 	.short	0x0000


	//----- nvinfo : EIATTR_MAXREG_COUNT
	.align		4
        /*004c*/ 	.byte	0x03, 0x1b
        /*004e*/ 	.short	0x00ff


	//----- nvinfo : EIATTR_MERCURY_ISA_VERSION
	.align		4
        /*0050*/ 	.byte	0x03, 0x5f
        /*0052*/ 	.short	0x0101


	//----- nvinfo : EIATTR_VRC_CTA_INIT_COUNT
	.align		4
        /*0054*/ 	.byte	0x02, 0x4a
	.zero		1
	.zero		1


	//----- nvinfo : EIATTR_EXIT_INSTR_OFFSETS
	.align		4
        /*0058*/ 	.byte	0x04, 0x1c
        /*005a*/ 	.short	(.L_17 - .L_16)


	//   ....[0]....
.L_16:
        /*005c*/ 	.word	0x00000130


	//----- nvinfo : EIATTR_CBANK_PARAM_SIZE
	.align		4
.L_17:
        /*0060*/ 	.byte	0x03, 0x19
        /*0062*/ 	.short	0x0018


	//----- nvinfo : EIATTR_PARAM_CBANK
	.align		4
        /*0064*/ 	.byte	0x04, 0x0a
        /*0066*/ 	.short	(.L_19 - .L_18)
	.align		4
.L_18:
        /*0068*/ 	.word	index@(.nv.constant0._Z15transposeKernelPiS_ii)
        /*006c*/ 	.short	0x0380
        /*006e*/ 	.short	0x0018


	//----- nvinfo : EIATTR_SW_WAR
	.align		4
.L_19:
        /*0070*/ 	.byte	0x04, 0x36
        /*0072*/ 	.short	(.L_21 - .L_20)
.L_20:
        /*0074*/ 	.word	0x00000008
.L_21:


//--------------------- .nv.callgraph             --------------------------
	.section	.nv.callgraph,"",@"SHT_CUDA_CALLGRAPH"
	.align	4
	.sectionentsize	8
	.align		4
        /*0000*/ 	.word	0x00000000
	.align		4
        /*0004*/ 	.word	0xffffffff
	.align		4
        /*0008*/ 	.word	0x00000000
	.align		4
        /*000c*/ 	.word	0xfffffffe
	.align		4
        /*0010*/ 	.word	0x00000000
	.align		4
        /*0014*/ 	.word	0xfffffffd
	.align		4
        /*0018*/ 	.word	0x00000000
	.align		4
        /*001c*/ 	.word	0xfffffffc


//--------------------- .text._Z15transposeKernelPiS_ii --------------------------
	.section	.text._Z15transposeKernelPiS_ii,"ax",@progbits
	.align	128
        .global         _Z15transposeKernelPiS_ii
        .type           _Z15transposeKernelPiS_ii,@function
        .size           _Z15transposeKernelPiS_ii,(.L_x_1 - _Z15transposeKernelPiS_ii)
        .other          _Z15transposeKernelPiS_ii,@"STO_CUDA_ENTRY STV_DEFAULT"
_Z15transposeKernelPiS_ii:
.text._Z15transposeKernelPiS_ii:
[----:B------:R-:W-:Y:S01]  /*0000*/  LDC R1, c[0x0][0x37c] ;  /* 0x0000df00ff017b82 */ /* 0x000fe20000000800 */
[----:B------:R-:W0:Y:S07]  /*0010*/  S2R R5, SR_TID.X ;  /* 0x0000000000057919 */ /* 0x000e2e0000002100 */
[----:B------:R-:W0:Y:S01]  /*0020*/  LDC R0, c[0x0][0x360] ;  /* 0x0000d800ff007b82 */ /* 0x000e220000000800 */
[----:B------:R-:W1:Y:S01]  /*0030*/  LDCU.64 UR8, c[0x0][0x390] ;  /* 0x00007200ff0877ac */ /* 0x000e620008000a00 */
[----:B------:R-:W2:Y:S01]  /*0040*/  S2R R4, SR_TID.Y ;  /* 0x0000000000047919 */ /* 0x000ea20000002200 */
[----:B------:R-:W3:Y:S05]  /*0050*/  LDCU.64 UR4, c[0x0][0x358] ;  /* 0x00006b00ff0477ac */ /* 0x000eea0008000a00 */
[----:B------:R-:W0:Y:S08]  /*0060*/  S2UR UR6, SR_CTAID.X ;  /* 0x00000000000679c3 */ /* 0x000e300000002500 */
[----:B------:R-:W2:Y:S08]  /*0070*/  S2UR UR7, SR_CTAID.Y ;  /* 0x00000000000779c3 */ /* 0x000eb00000002600 */
[----:B------:R-:W2:Y:S08]  /*0080*/  LDC R7, c[0x0][0x364] ;  /* 0x0000d900ff077b82 */ /* 0x000eb00000000800 */
[----:B------:R-:W4:Y:S01]  /*0090*/  LDC.64 R2, c[0x0][0x380] ;  /* 0x0000e000ff027b82 */ /* 0x000f220000000a00 */
[----:B0-----:R-:W-:-:S02]  /*00a0*/  IMAD R0, R0, UR6, R5 ;  /* 0x0000000600007c24 */ /* 0x001fc4000f8e0205 */
[----:B--2---:R-:W-:-:S04]  /*00b0*/  IMAD R7, R7, UR7, R4 ;  /* 0x0000000707077c24 */ /* 0x004fc8000f8e0204 */
[----:B-1----:R-:W-:-:S04]  /*00c0*/  IMAD R5, R0, UR8, R7 ;  /* 0x0000000800057c24 */ /* 0x002fc8000f8e0207 */
[----:B----4-:R-:W-:Y:S02]  /*00d0*/  IMAD.WIDE R2, R5, 0x4, R2 ;  /* 0x0000000405027825 */ /* 0x010fe400078e0202 */
[----:B------:R-:W0:Y:S04]  /*00e0*/  LDC.64 R4, c[0x0][0x388] ;  /* 0x0000e200ff047b82 */ /* 0x000e280000000a00 */
[----:B---3--:R-:W2:Y:S01]  /*00f0*/  LDG.E R3, desc[UR4][R2.64] ;  /* 0x0000000402037981 */ /* 0x008ea2000c1e1900 */
[----:B------:R-:W-:-:S04]  /*0100*/  IMAD R7, R7, UR9, R0 ;  /* 0x0000000907077c24 */ /* 0x000fc8000f8e0200 */
[----:B0-----:R-:W-:-:S05]  /*0110*/  IMAD.WIDE R4, R7, 0x4, R4 ;  /* 0x0000000407047825 */ /* 0x001fca00078e0204 */
[----:B--2---:R-:W-:Y:S01]  /*0120*/  STG.E desc[UR4][R4.64], R3 ;  /* 0x0000000304007986 */ /* 0x004fe2000c101904 */
[----:B------:R-:W-:Y:S05]  /*0130*/  EXIT ;  /* 0x000000000000794d */ /* 0x000fea0003800000 */
.L_x_0:
[----:B------:R-:W-:-:S00]  /*0140*/  BRA `(.L_x_0) ;  /* 0xfffffffc00fc7947 */ /* 0x000fc0000383ffff */
[----:B------:R-:W-:-:S00]  /*0150*/  NOP ;  /* 0x0000000000007918 */ /* 0x000fc00000000000 */
        /* <DEDUP_REMOVED lines=10> */
.L_x_1:


//--------------------- .nv.shared.reserved.0     --------------------------
	.section	.nv.shared.reserved.0,"aw",@nobits
	.weak		__nv_reservedSMEM_offset_0_alias
	.size		__nv_reservedSMEM_offset_0_alias, 0, 64
	.other		__nv_reservedSMEM_offset_0_alias,@"STO_CUDA_RESERVED_SHARED STV_DEFAULT"
__nv_reservedSMEM_offset_0_alias:
	.zero		0
	.zero		64


//--------------------- .nv.constant0._Z15transposeKernelPiS_ii --------------------------
	.section	.nv.constant0._Z15transposeKernelPiS_ii,"a",@progbits
	.sectionflags	@""
	.align	4
.nv.constant0._Z15transposeKernelPiS_ii:
	.zero		920


//--------------------- SYMBOLS --------------------------

	.type		.nv.reservedSmem.offset0,@object
	.size		.nv.reservedSmem.offset0,0x4
